	.headerflags	@"EF_CUDA_TEXMODE_UNIFIED EF_CUDA_64BIT_ADDRESS EF_CUDA_ACCELERATORS EF_CUDA_SM90 EF_CUDA_VIRTUAL_SM(EF_CUDA_SM90)"
	.elftype	@"ET_EXEC"


//--------------------- .nv.info                  --------------------------
	.section	.nv.info,"",@"SHT_CUDA_INFO"
	.align	4


	//----- nvinfo : EIATTR_REGCOUNT
	.align		4
        /*0000*/ 	.byte	0x04, 0x2f
        /*0002*/ 	.short	(.L_2 - .L_1)
	.align		4
.L_1:
        /*0004*/ 	.word	index@(triton_per_fused__native_batch_norm_legit_cat_native_batch_norm_backward_0)
        /*0008*/ 	.word	0x00000015


	//----- nvinfo : EIATTR_MIN_STACK_SIZE
	.align		4
.L_2:
        /*000c*/ 	.byte	0x04, 0x12
        /*000e*/ 	.short	(.L_4 - .L_3)
	.align		4
.L_3:
        /*0010*/ 	.word	index@(triton_per_fused__native_batch_norm_legit_cat_native_batch_norm_backward_0)
        /*0014*/ 	.word	0x00000000


	//----- nvinfo : EIATTR_FRAME_SIZE
	.align		4
.L_4:
        /*0018*/ 	.byte	0x04, 0x11
        /*001a*/ 	.short	(.L_6 - .L_5)
	.align		4
.L_5:
        /*001c*/ 	.word	index@(triton_per_fused__native_batch_norm_legit_cat_native_batch_norm_backward_0)
        /*0020*/ 	.word	0x00000000


	//----- nvinfo : EIATTR_MIN_STACK_SIZE
	.align		4
.L_6:
        /*0024*/ 	.byte	0x04, 0x12
        /*0026*/ 	.short	(.L_8 - .L_7)
	.align		4
.L_7:
        /*0028*/ 	.word	index@(triton_per_fused__native_batch_norm_legit_cat_native_batch_norm_backward_0)
        /*002c*/ 	.word	0x00000000
.L_8:


//--------------------- .nv.info.triton_per_fused__native_batch_norm_legit_cat_native_batch_norm_backward_0 --------------------------
	.section	.nv.info.triton_per_fused__native_batch_norm_legit_cat_native_batch_norm_backward_0,"",@"SHT_CUDA_INFO"
	.sectionflags	@""
	.align	4


	//----- nvinfo : EIATTR_CUDA_API_VERSION
	.align		4
        /*0000*/ 	.byte	0x04, 0x37
        /*0002*/ 	.short	(.L_10 - .L_9)
.L_9:
        /*0004*/ 	.word	0x0000007c


	//----- nvinfo : EIATTR_KPARAM_INFO
	.align		4
.L_10:
        /*0008*/ 	.byte	0x04, 0x17
        /*000a*/ 	.short	(.L_12 - .L_11)
.L_11:
        /*000c*/ 	.word	0x00000000
        /*0010*/ 	.short	0x0007
        /*0012*/ 	.short	0x0034
        /*0014*/ 	.byte	0x00, 0xf0, 0x11, 0x00


	//----- nvinfo : EIATTR_KPARAM_INFO
	.align		4
.L_12:
        /*0018*/ 	.byte	0x04, 0x17
        /*001a*/ 	.short	(.L_14 - .L_13)
.L_13:
        /*001c*/ 	.word	0x00000000
        /*0020*/ 	.short	0x0006
        /*0022*/ 	.short	0x0030
        /*0024*/ 	.byte	0x00, 0xf0, 0x11, 0x00


	//----- nvinfo : EIATTR_KPARAM_INFO
	.align		4
.L_14:
        /*0028*/ 	.byte	0x04, 0x17
        /*002a*/ 	.short	(.L_16 - .L_15)
.L_15:
        /*002c*/ 	.word	0x00000000
        /*0030*/ 	.short	0x0005
        /*0032*/ 	.short	0x0028
        /*0034*/ 	.byte	0x00, 0xf4, 0x21, 0x00


	//----- nvinfo : EIATTR_KPARAM_INFO
	.align		4
.L_16:
        /*0038*/ 	.byte	0x04, 0x17
        /*003a*/ 	.short	(.L_18 - .L_17)
.L_17:
        /*003c*/ 	.word	0x00000000
        /*0040*/ 	.short	0x0004
        /*0042*/ 	.short	0x0020
        /*0044*/ 	.byte	0x00, 0xf4, 0x21, 0x00


	//----- nvinfo : EIATTR_KPARAM_INFO
	.align		4
.L_18:
        /*0048*/ 	.byte	0x04, 0x17
        /*004a*/ 	.short	(.L_20 - .L_19)
.L_19:
        /*004c*/ 	.word	0x00000000
        /*0050*/ 	.short	0x0003
        /*0052*/ 	.short	0x0018
        /*0054*/ 	.byte	0x00, 0xf4, 0x21, 0x00


	//----- nvinfo : EIATTR_KPARAM_INFO
	.align		4
.L_20:
        /*0058*/ 	.byte	0x04, 0x17
        /*005a*/ 	.short	(.L_22 - .L_21)
.L_21:
        /*005c*/ 	.word	0x00000000
        /*0060*/ 	.short	0x0002
        /*0062*/ 	.short	0x0010
        /*0064*/ 	.byte	0x00, 0xf4, 0x21, 0x00


	//----- nvinfo : EIATTR_KPARAM_INFO
	.align		4
.L_22:
        /*0068*/ 	.byte	0x04, 0x17
        /*006a*/ 	.short	(.L_24 - .L_23)
.L_23:
        /*006c*/ 	.word	0x00000000
        /*0070*/ 	.short	0x0001
        /*0072*/ 	.short	0x0008
        /*0074*/ 	.byte	0x00, 0xf4, 0x21, 0x00


	//----- nvinfo : EIATTR_KPARAM_INFO
	.align		4
.L_24:
        /*0078*/ 	.byte	0x04, 0x17
        /*007a*/ 	.short	(.L_26 - .L_25)
.L_25:
        /*007c*/ 	.word	0x00000000
        /*0080*/ 	.short	0x0000
        /*0082*/ 	.short	0x0000
        /*0084*/ 	.byte	0x00, 0xf4, 0x21, 0x00


	//----- nvinfo : EIATTR_SPARSE_MMA_MASK
	.align		4
.L_26:
        /*0088*/ 	.byte	0x03, 0x50
        /*008a*/ 	.short	0x0000


	//----- nvinfo : EIATTR_MAXREG_COUNT
	.align		4
        /*008c*/ 	.byte	0x03, 0x1b
        /*008e*/ 	.short	0x00ff


	//----- nvinfo : EIATTR_COOP_GROUP_MASK_REGIDS
	.align		4
        /*0090*/ 	.byte	0x04, 0x29
        /*0092*/ 	.short	(.L_28 - .L_27)


	//   ....[0]....
.L_27:
        /*0094*/ 	.word	0xffffffff


	//   ....[1]....
        /*0098*/ 	.word	0xffffffff


	//   ....[2]....
        /*009c*/ 	.word	0xffffffff


	//   ....[3]....
        /*00a0*/ 	.word	0xffffffff


	//   ....[4]....
        /*00a4*/ 	.word	0xffffffff


	//   ....[5]....
        /*00a8*/ 	.word	0xffffffff


	//   ....[6]....
        /*00ac*/ 	.word	0xffffffff


	//   ....[7]....
        /*00b0*/ 	.word	0xffffffff


	//   ....[8]....
        /*00b4*/ 	.word	0xffffffff


	//   ....[9]....
        /*00b8*/ 	.word	0xffffffff


	//   ....[10]....
        /*00bc*/ 	.word	0xffffffff


	//   ....[11]....
        /*00c0*/ 	.word	0xffffffff


	//   ....[12]....
        /*00c4*/ 	.word	0xffffffff


	//   ....[13]....
        /*00c8*/ 	.word	0xffffffff


	//   ....[14]....
        /*00cc*/ 	.word	0xffffffff


	//   ....[15]....
        /*00d0*/ 	.word	0xffffffff


	//----- nvinfo : EIATTR_COOP_GROUP_INSTR_OFFSETS
	.align		4
.L_28:
        /*00d4*/ 	.byte	0x04, 0x28
        /*00d6*/ 	.short	(.L_30 - .L_29)


	//   ....[0]....
.L_29:
        /*00d8*/ 	.word	0x00000200


	//   ....[1]....
        /*00dc*/ 	.word	0x00000230


	//   ....[2]....
        /*00e0*/ 	.word	0x00000240


	//   ....[3]....
        /*00e4*/ 	.word	0x00000270


	//   ....[4]....
        /*00e8*/ 	.word	0x00000280


	//   ....[5]....
        /*00ec*/ 	.word	0x000002b0


	//   ....[6]....
        /*00f0*/ 	.word	0x000002c0


	//   ....[7]....
        /*00f4*/ 	.word	0x00000310


	//   ....[8]....
        /*00f8*/ 	.word	0x00000330


	//   ....[9]....
        /*00fc*/ 	.word	0x00000380


	//   ....[10]....
        /*0100*/ 	.word	0x000003b0


	//   ....[11]....
        /*0104*/ 	.word	0x000003f0


	//   ....[12]....
        /*0108*/ 	.word	0x00000410


	//   ....[13]....
        /*010c*/ 	.word	0x00000430


	//   ....[14]....
        /*0110*/ 	.word	0x00000460


	//   ....[15]....
        /*0114*/ 	.word	0x000004d0


	//----- nvinfo : EIATTR_EXIT_INSTR_OFFSETS
	.align		4
.L_30:
        /*0118*/ 	.byte	0x04, 0x1c
        /*011a*/ 	.short	(.L_32 - .L_31)


	//   ....[0]....
.L_31:
        /*011c*/ 	.word	0x00000560


	//   ....[1]....
        /*0120*/ 	.word	0x000005a0


	//----- nvinfo : EIATTR_REQNTID
	.align		4
.L_32:
        /*0124*/ 	.byte	0x04, 0x10
        /*0126*/ 	.short	(.L_34 - .L_33)
.L_33:
        /*0128*/ 	.word	0x00000040
        /*012c*/ 	.word	0x00000001
        /*0130*/ 	.word	0x00000001


	//----- nvinfo : EIATTR_CBANK_PARAM_SIZE
	.align		4
.L_34:
        /*0134*/ 	.byte	0x03, 0x19
        /*0136*/ 	.short	0x0038


	//----- nvinfo : EIATTR_PARAM_CBANK
	.align		4
        /*0138*/ 	.byte	0x04, 0x0a
        /*013a*/ 	.short	(.L_36 - .L_35)
	.align		4
.L_35:
        /*013c*/ 	.word	index@(.nv.constant0.triton_per_fused__native_batch_norm_legit_cat_native_batch_norm_backward_0)
        /*0140*/ 	.short	0x0210
        /*0142*/ 	.short	0x0038


	//----- nvinfo : EIATTR_SW_WAR
	.align		4
.L_36:
        /*0144*/ 	.byte	0x04, 0x36
        /*0146*/ 	.short	(.L_38 - .L_37)
.L_37:
        /*0148*/ 	.word	0x00000008
.L_38:


//--------------------- .nv.callgraph             --------------------------
	.section	.nv.callgraph,"",@"SHT_CUDA_CALLGRAPH"
	.align	4
	.sectionentsize	8
	.align		4
        /*0000*/ 	.word	0x00000000
	.align		4
        /*0004*/ 	.word	0xffffffff
	.align		4
        /*0008*/ 	.word	0x00000000
	.align		4
        /*000c*/ 	.word	0xfffffffe
	.align		4
        /*0010*/ 	.word	0x00000000
	.align		4
        /*0014*/ 	.word	0xfffffffd
	.align		4
        /*0018*/ 	.word	0x00000000
	.align		4
        /*001c*/ 	.word	0xfffffffc


//--------------------- .nv.constant4             --------------------------
	.section	.nv.constant4,"a",@progbits
	.align	8
	.align		8
.nv.constant4:
        /*0000*/ 	.dword	_$_str


//--------------------- .text.triton_per_fused__native_batch_norm_legit_cat_native_batch_norm_backward_0 --------------------------
	.section	.text.triton_per_fused__native_batch_norm_legit_cat_native_batch_norm_backward_0,"ax",@progbits
	.align	128
        .global         triton_per_fused__native_batch_norm_legit_cat_native_batch_norm_backward_0
        .type           triton_per_fused__native_batch_norm_legit_cat_native_batch_norm_backward_0,@function
        .size           triton_per_fused__native_batch_norm_legit_cat_native_batch_norm_backward_0,(.L_x_1 - triton_per_fused__native_batch_norm_legit_cat_native_batch_norm_backward_0)
        .other          triton_per_fused__native_batch_norm_legit_cat_native_batch_norm_backward_0,@"STO_CUDA_ENTRY STV_DEFAULT"
triton_per_fused__native_batch_norm_legit_cat_native_batch_norm_backward_0:
.text.triton_per_fused__native_batch_norm_legit_cat_native_batch_norm_backward_0:
[----:B------:R-:W0:Y:S02]  /*0000*/  LDC R1, c[0x0][0x28] ;  /* 0x00000a00ff017b82 */ /* 0x000e240000000800 */
[----:B------:R-:W1:Y:S01]  /*0010*/  S2R R0, SR_CTAID.X ;  /* 0x0000000000007919 */ /* 0x000e620000002500 */
[----:B------:R-:W2:Y:S01]  /*0020*/  LDC.64 R6, c[0x0][0x210] ;  /* 0x00008400ff067b82 */ /* 0x000ea20000000a00 */
[----:B------:R-:W-:Y:S01]  /*0030*/  HFMA2.MMA R13, -RZ, RZ, 0, 0 ;  /* 0x00000000ff0d7435 */ /* 0x000fe200000001ff */
[----:B------:R-:W-:Y:S01]  /*0040*/  ULDC.64 UR4, c[0x0][0x208] ;  /* 0x0000820000047ab9 */ /* 0x000fe20000000a00 */
[----:B------:R-:W3:Y:S01]  /*0050*/  S2R R12, SR_TID.X ;  /* 0x00000000000c7919 */ /* 0x000ee20000002100 */
[----:B------:R-:W-:-:S04]  /*0060*/  MOV R14, RZ ;  /* 0x000000ff000e7202 */ /* 0x000fc80000000f00 */
[----:B------:R-:W4:Y:S01]  /*0070*/  LDC.64 R10, c[0x0][0x220] ;  /* 0x00008800ff0a7b82 */ /* 0x000f220000000a00 */
[C---:B-1----:R-:W-:Y:S02]  /*0080*/  LEA.HI R2, R0.reuse, R0, RZ, 0x1 ;  /* 0x0000000000027211 */ /* 0x042fe400078f08ff */
[----:B------:R-:W-:Y:S02]  /*0090*/  ISETP.GE.AND P0, PT, R0, 0x8, PT ;  /* 0x000000080000780c */ /* 0x000fe40003f06270 */
[C---:B------:R-:W-:Y:S02]  /*00a0*/  LOP3.LUT R5, R2.reuse, 0xfffffffe, RZ, 0xc0, !PT ;  /* 0xfffffffe02057812 */ /* 0x040fe400078ec0ff */
[----:B------:R-:W-:Y:S02]  /*00b0*/  SHF.L.U32 R2, R2, 0x5, RZ ;  /* 0x0000000502027819 */ /* 0x000fe400000006ff */
[----:B---3--:R-:W-:Y:S02]  /*00c0*/  LOP3.LUT R3, R12, 0xf, RZ, 0xc0, !PT ;  /* 0x0000000f0c037812 */ /* 0x008fe400078ec0ff */
[----:B------:R-:W-:-:S02]  /*00d0*/  IADD3 R5, -R5, R0, RZ ;  /* 0x0000000005057210 */ /* 0x000fc40007ffe1ff */
[----:B------:R-:W-:Y:S02]  /*00e0*/  LOP3.LUT R9, R2, 0xffffffc0, RZ, 0xc0, !PT ;  /* 0xffffffc002097812 */ /* 0x000fe400078ec0ff */
[----:B------:R-:W-:-:S04]  /*00f0*/  LEA R2, R5, R3, 0x4 ;  /* 0x0000000305027211 */ /* 0x000fc800078e20ff */
[----:B------:R-:W-:Y:S02]  /*0100*/  IADD3 R2, R2, R9, RZ ;  /* 0x0000000902027210 */ /* 0x000fe40007ffe0ff */
[----:B------:R-:W1:Y:S03]  /*0110*/  LDC.64 R8, c[0x0][0x218] ;  /* 0x00008600ff087b82 */ /* 0x000e660000000a00 */
[----:B--2---:R-:W-:-:S05]  /*0120*/  IMAD.WIDE R6, R2, 0x4, R6 ;  /* 0x0000000402067825 */ /* 0x004fca00078e0206 */
[----:B------:R-:W2:Y:S04]  /*0130*/  @!P0 LDG.E R13, desc[UR4][R6.64] ;  /* 0x00000004060d8981 */ /* 0x000ea8000c1e1900 */
[----:B------:R-:W3:Y:S01]  /*0140*/  @!P0 LDG.E R14, desc[UR4][R6.64] ;  /* 0x00000004060e8981 */ /* 0x000ee2000c1e1900 */
[----:B----4-:R-:W-:-:S04]  /*0150*/  IMAD.WIDE R10, R5, 0x4, R10 ;  /* 0x00000004050a7825 */ /* 0x010fc800078e020a */
[----:B-1----:R-:W-:Y:S01]  /*0160*/  IMAD.WIDE R8, R5, 0x4, R8 ;  /* 0x0000000405087825 */ /* 0x002fe200078e0208 */
[----:B------:R-:W-:-:S06]  /*0170*/  CS2R R4, SRZ ;  /* 0x0000000000047805 */ /* 0x000fcc000001ff00 */
[----:B------:R1:W4:Y:S04]  /*0180*/  @!P0 LDG.E.EL R5, desc[UR4][R8.64] ;  /* 0x0000000408058981 */ /* 0x000328000c2e1900 */
[----:B------:R5:W4:Y:S01]  /*0190*/  @!P0 LDG.E.EL R4, desc[UR4][R10.64] ;  /* 0x000000040a048981 */ /* 0x000b22000c2e1900 */
[----:B------:R-:W-:Y:S02]  /*01a0*/  LOP3.LUT P1, RZ, R12, 0x3f, RZ, 0xc0, !PT ;  /* 0x0000003f0cff7812 */ /* 0x000fe4000782c0ff */
[C---:B------:R-:W-:Y:S02]  /*01b0*/  LEA R3, R0.reuse, R3, 0x4 ;  /* 0x0000000300037211 */ /* 0x040fe400078e20ff */
[----:B------:R-:W-:Y:S02]  /*01c0*/  ISETP.LT.AND P1, PT, R0, 0x8, !P1 ;  /* 0x000000080000780c */ /* 0x000fe40004f21270 */
[----:B--2---:R-:W-:-:S04]  /*01d0*/  SEL R16, R13, RZ, !P0 ;  /* 0x000000ff0d107207 */ /* 0x004fc80004000000 */
[----:B------:R-:W-:Y:S02]  /*01e0*/  FSEL R13, R16, RZ, !P0 ;  /* 0x000000ff100d7208 */ /* 0x000fe40004000000 */
[----:B---3--:R-:W-:-:S03]  /*01f0*/  SEL R7, R14, RZ, !P0 ;  /* 0x000000ff0e077207 */ /* 0x008fc60004000000 */
[----:B------:R-:W2:Y:S02]  /*0200*/  SHFL.BFLY PT, R6, R13, 0x8, 0x1f ;  /* 0x0d001f000d067f89 */ /* 0x000ea400000e0000 */
[----:B--2---:R-:W-:Y:S01]  /*0210*/  FADD R14, R13, R6 ;  /* 0x000000060d0e7221 */ /* 0x004fe20000000000 */
[----:B------:R-:W-:-:S04]  /*0220*/  FSEL R6, R7, RZ, !P0 ;  /* 0x000000ff07067208 */ /* 0x000fc80004000000 */
[----:B------:R-:W2:Y:S04]  /*0230*/  SHFL.BFLY PT, R15, R14, 0x4, 0x1f ;  /* 0x0c801f000e0f7f89 */ /* 0x000ea800000e0000 */
[----:B------:R-:W3:Y:S01]  /*0240*/  SHFL.BFLY PT, R17, R6, 0x8, 0x1f ;  /* 0x0d001f0006117f89 */ /* 0x000ee200000e0000 */
[----:B--2---:R-:W-:Y:S01]  /*0250*/  FADD R15, R14, R15 ;  /* 0x0000000f0e0f7221 */ /* 0x004fe20000000000 */
[----:B---3--:R-:W-:-:S04]  /*0260*/  FADD R17, R6, R17 ;  /* 0x0000001106117221 */ /* 0x008fc80000000000 */
[----:B-1----:R-:W1:Y:S04]  /*0270*/  SHFL.BFLY PT, R8, R15, 0x2, 0x1f ;  /* 0x0c401f000f087f89 */ /* 0x002e6800000e0000 */
[----:B-----5:R-:W2:Y:S01]  /*0280*/  SHFL.BFLY PT, R10, R17, 0x4, 0x1f ;  /* 0x0c801f00110a7f89 */ /* 0x020ea200000e0000 */
[----:B-1----:R-:W-:Y:S01]  /*0290*/  FADD R8, R15, R8 ;  /* 0x000000080f087221 */ /* 0x002fe20000000000 */
[----:B--2---:R-:W-:-:S04]  /*02a0*/  FADD R10, R17, R10 ;  /* 0x0000000a110a7221 */ /* 0x004fc80000000000 */
[----:B------:R-:W1:Y:S04]  /*02b0*/  SHFL.BFLY PT, R9, R8, 0x1, 0x1f ;  /* 0x0c201f0008097f89 */ /* 0x000e6800000e0000 */
[----:B------:R-:W2:Y:S01]  /*02c0*/  SHFL.BFLY PT, R11, R10, 0x2, 0x1f ;  /* 0x0c401f000a0b7f89 */ /* 0x000ea200000e0000 */
[----:B-1----:R-:W-:-:S04]  /*02d0*/  FADD R9, R8, R9 ;  /* 0x0000000908097221 */ /* 0x002fc80000000000 */
[----:B------:R-:W-:Y:S01]  /*02e0*/  FFMA R6, R9, -0.0625, R16 ;  /* 0xbd80000009067823 */ /* 0x000fe20000000010 */
[----:B--2---:R-:W-:-:S03]  /*02f0*/  FADD R11, R10, R11 ;  /* 0x0000000b0a0b7221 */ /* 0x004fc60000000000 */
[----:B------:R-:W-:Y:S02]  /*0300*/  FMUL R9, R6, R6 ;  /* 0x0000000606097220 */ /* 0x000fe40000400000 */
[----:B------:R-:W1:Y:S03]  /*0310*/  SHFL.BFLY PT, R14, R11, 0x1, 0x1f ;  /* 0x0c201f000b0e7f89 */ /* 0x000e6600000e0000 */
[----:B------:R-:W-:-:S05]  /*0320*/  FSEL R9, R9, RZ, !P0 ;  /* 0x000000ff09097208 */ /* 0x000fca0004000000 */
[----:B------:R-:W2:Y:S01]  /*0330*/  SHFL.BFLY PT, R16, R9, 0x8, 0x1f ;  /* 0x0d001f0009107f89 */ /* 0x000ea200000e0000 */
[----:B-1----:R-:W-:-:S04]  /*0340*/  FADD R14, R11, R14 ;  /* 0x0000000e0b0e7221 */ /* 0x002fc80000000000 */
[----:B------:R-:W-:Y:S01]  /*0350*/  FFMA R14, R14, -0.0625, R7 ;  /* 0xbd8000000e0e7823 */ /* 0x000fe20000000007 */
[----:B--2---:R-:W-:-:S03]  /*0360*/  FADD R16, R9, R16 ;  /* 0x0000001009107221 */ /* 0x004fc60000000000 */
[----:B------:R-:W-:Y:S02]  /*0370*/  FMUL R14, R14, R14 ;  /* 0x0000000e0e0e7220 */ /* 0x000fe40000400000 */
[----:B------:R-:W1:Y:S03]  /*0380*/  SHFL.BFLY PT, R7, R16, 0x4, 0x1f ;  /* 0x0c801f0010077f89 */ /* 0x000e6600000e0000 */
[----:B------:R-:W-:Y:S02]  /*0390*/  FSEL R14, R14, RZ, !P0 ;  /* 0x000000ff0e0e7208 */ /* 0x000fe40004000000 */
[----:B------:R-:W-:-:S03]  /*03a0*/  LOP3.LUT P0, RZ, R12, 0x30, RZ, 0xc0, !PT ;  /* 0x000000300cff7812 */ /* 0x000fc6000780c0ff */
[----:B------:R-:W2:Y:S01]  /*03b0*/  SHFL.BFLY PT, R13, R14, 0x8, 0x1f ;  /* 0x0d001f000e0d7f89 */ /* 0x000ea200000e0000 */
[----:B------:R-:W-:Y:S01]  /*03c0*/  ISETP.LT.AND P0, PT, R0, 0x8, !P0 ;  /* 0x000000080000780c */ /* 0x000fe20004701270 */
[----:B-1----:R-:W-:Y:S01]  /*03d0*/  FADD R7, R16, R7 ;  /* 0x0000000710077221 */ /* 0x002fe20000000000 */
[----:B------:R-:W-:-:S04]  /*03e0*/  HFMA2.MMA R16, -RZ, RZ, 1.375, 0 ;  /* 0x3d800000ff107435 */ /* 0x000fc800000001ff */
[----:B------:R-:W1:Y:S01]  /*03f0*/  SHFL.BFLY PT, R8, R7, 0x2, 0x1f ;  /* 0x0c401f0007087f89 */ /* 0x000e6200000e0000 */
[----:B--2---:R-:W-:-:S05]  /*0400*/  FADD R10, R14, R13 ;  /* 0x0000000d0e0a7221 */ /* 0x004fca0000000000 */
[----:B------:R-:W2:Y:S01]  /*0410*/  SHFL.BFLY PT, R9, R10, 0x4, 0x1f ;  /* 0x0c801f000a097f89 */ /* 0x000ea200000e0000 */
[----:B-1----:R-:W-:-:S05]  /*0420*/  FADD R13, R7, R8 ;  /* 0x00000008070d7221 */ /* 0x002fca0000000000 */
[----:B------:R-:W1:Y:S01]  /*0430*/  SHFL.BFLY PT, R8, R13, 0x1, 0x1f ;  /* 0x0c201f000d087f89 */ /* 0x000e6200000e0000 */
[----:B--2---:R-:W-:Y:S02]  /*0440*/  FADD R15, R10, R9 ;  /* 0x000000090a0f7221 */ /* 0x004fe40000000000 */
[----:B------:R-:W2:Y:S03]  /*0450*/  LDC.64 R10, c[0x0][0x230] ;  /* 0x00008c00ff0a7b82 */ /* 0x000ea60000000a00 */
[----:B------:R-:W3:Y:S01]  /*0460*/  SHFL.BFLY PT, R18, R15, 0x2, 0x1f ;  /* 0x0c401f000f127f89 */ /* 0x000ee200000e0000 */
[----:B-1----:R-:W-:Y:S01]  /*0470*/  FADD R8, R13, R8 ;  /* 0x000000080d087221 */ /* 0x002fe20000000000 */
[----:B--2---:R-:W-:-:S04]  /*0480*/  IMAD.WIDE R10, R3, 0x4, R10 ;  /* 0x00000004030a7825 */ /* 0x004fc800078e020a */
[----:B------:R-:W-:Y:S01]  /*0490*/  FFMA R14, R8, R16, 9.9999997473787516356e-06 ;  /* 0x3727c5ac080e7423 */ /* 0x000fe20000000010 */
[----:B---3--:R-:W-:Y:S01]  /*04a0*/  FADD R18, R15, R18 ;  /* 0x000000120f127221 */ /* 0x008fe20000000000 */
[----:B------:R-:W1:Y:S02]  /*04b0*/  LDC.64 R8, c[0x0][0x228] ;  /* 0x00008a00ff087b82 */ /* 0x000e640000000a00 */
[----:B------:R-:W2:Y:S02]  /*04c0*/  MUFU.RSQ R7, R14 ;  /* 0x0000000e00077308 */ /* 0x000ea40000001400 */
[----:B------:R-:W3:Y:S01]  /*04d0*/  SHFL.BFLY PT, R17, R18, 0x1, 0x1f ;  /* 0x0c201f0012117f89 */ /* 0x000ee200000e0000 */
[----:B--2---:R-:W-:-:S04]  /*04e0*/  FMUL R7, R6, R7 ;  /* 0x0000000706077220 */ /* 0x004fc80000400000 */
[----:B----4-:R-:W-:Y:S02]  /*04f0*/  FFMA R7, R7, R5, R4 ;  /* 0x0000000507077223 */ /* 0x010fe40000000004 */
[----:B------:R-:W2:Y:S01]  /*0500*/  LDC.64 R4, c[0x0][0x238] ;  /* 0x00008e00ff047b82 */ /* 0x000ea20000000a00 */
[----:B-1----:R-:W-:-:S04]  /*0510*/  IMAD.WIDE R8, R2, 0x4, R8 ;  /* 0x0000000402087825 */ /* 0x002fc800078e0208 */
[----:B---3--:R-:W-:Y:S01]  /*0520*/  FADD R17, R18, R17 ;  /* 0x0000001112117221 */ /* 0x008fe20000000000 */
[----:B------:R1:W-:Y:S03]  /*0530*/  @P0 STG.E desc[UR4][R8.64], R7 ;  /* 0x0000000708000986 */ /* 0x0003e6000c101904 */
[----:B------:R-:W-:Y:S01]  /*0540*/  FFMA R17, R17, R16, 9.9999997473787516356e-06 ;  /* 0x3727c5ac11117423 */ /* 0x000fe20000000010 */
[----:B------:R1:W-:Y:S01]  /*0550*/  @P0 STG.E desc[UR4][R10.64], R6 ;  /* 0x000000060a000986 */ /* 0x0003e2000c101904 */
[----:B------:R-:W-:Y:S05]  /*0560*/  @!P1 EXIT ;  /* 0x000000000000994d */ /* 0x000fea0003800000 */
[----:B------:R-:W0:Y:S01]  /*0570*/  MUFU.RSQ R17, R17 ;  /* 0x0000001100117308 */ /* 0x000e220000001400 */
[----:B--2---:R-:W-:-:S05]  /*0580*/  IMAD.WIDE R2, R0, 0x4, R4 ;  /* 0x0000000400027825 */ /* 0x004fca00078e0204 */
[----:B0-----:R-:W-:Y:S01]  /*0590*/  STG.E desc[UR4][R2.64], R17 ;  /* 0x0000001102007986 */ /* 0x001fe2000c101904 */
[----:B------:R-:W-:Y:S05]  /*05a0*/  EXIT ;  /* 0x000000000000794d */ /* 0x000fea0003800000 */
.L_x_0:
[----:B------:R-:W-:-:S00]  /*05b0*/  BRA `(.L_x_0) ;  /* 0xfffffffc00fc7947 */ /* 0x000fc0000383ffff */
[----:B------:R-:W-:-:S00]  /*05c0*/  NOP ;  /* 0x0000000000007918 */ /* 0x000fc00000000000 */
        /* <DEDUP_REMOVED lines=11> */
.L_x_1:


//--------------------- .nv.global.init           --------------------------
	.section	.nv.global.init,"aw",@progbits
.nv.global.init:
	.type		_$_str,@object
	.size		_$_str,(.L_0 - _$_str)
_$_str:
        /*0000*/ 	.byte	0x5f, 0x5f, 0x43, 0x55, 0x44, 0x41, 0x5f, 0x46, 0x54, 0x5a, 0x00
.L_0:


//--------------------- .nv.constant0.triton_per_fused__native_batch_norm_legit_cat_native_batch_norm_backward_0 --------------------------
	.section	.nv.constant0.triton_per_fused__native_batch_norm_legit_cat_native_batch_norm_backward_0,"a",@progbits
	.sectionflags	@""
	.align	4
.nv.constant0.triton_per_fused__native_batch_norm_legit_cat_native_batch_norm_backward_0:
	.zero		584
